//
// Generated by NVIDIA NVVM Compiler
//
// Compiler Build ID: CL-36424714
// Cuda compilation tools, release 13.0, V13.0.88
// Based on NVVM 20.0.0
//

.version 9.0
.target sm_100
.address_size 64

	// .globl	_Z19test_pattern_kernelPt
.const .align 2 .b8 c_templateMasks[32];

.visible .entry _Z19test_pattern_kernelPt(
	.param .u64 .ptr .align 1 _Z19test_pattern_kernelPt_param_0
)
{
	.reg .b16 	%rs<17>;
	.reg .b64 	%rd<3>;

	ld.param.u64 	%rd1, [_Z19test_pattern_kernelPt_param_0];
	cvta.to.global.u64 	%rd2, %rd1;
	ld.const.u16 	%rs1, [c_templateMasks];
	st.global.u16 	[%rd2], %rs1;
	ld.const.u16 	%rs2, [c_templateMasks+2];
	st.global.u16 	[%rd2+2], %rs2;
	ld.const.u16 	%rs3, [c_templateMasks+4];
	st.global.u16 	[%rd2+4], %rs3;
	ld.const.u16 	%rs4, [c_templateMasks+6];
	st.global.u16 	[%rd2+6], %rs4;
	ld.const.u16 	%rs5, [c_templateMasks+8];
	st.global.u16 	[%rd2+8], %rs5;
	ld.const.u16 	%rs6, [c_templateMasks+10];
	st.global.u16 	[%rd2+10], %rs6;
	ld.const.u16 	%rs7, [c_templateMasks+12];
	st.global.u16 	[%rd2+12], %rs7;
	ld.const.u16 	%rs8, [c_templateMasks+14];
	st.global.u16 	[%rd2+14], %rs8;
	ld.const.u16 	%rs9, [c_templateMasks+16];
	st.global.u16 	[%rd2+16], %rs9;
	ld.const.u16 	%rs10, [c_templateMasks+18];
	st.global.u16 	[%rd2+18], %rs10;
	ld.const.u16 	%rs11, [c_templateMasks+20];
	st.global.u16 	[%rd2+20], %rs11;
	ld.const.u16 	%rs12, [c_templateMasks+22];
	st.global.u16 	[%rd2+22], %rs12;
	ld.const.u16 	%rs13, [c_templateMasks+24];
	st.global.u16 	[%rd2+24], %rs13;
	ld.const.u16 	%rs14, [c_templateMasks+26];
	st.global.u16 	[%rd2+26], %rs14;
	ld.const.u16 	%rs15, [c_templateMasks+28];
	st.global.u16 	[%rd2+28], %rs15;
	ld.const.u16 	%rs16, [c_templateMasks+30];
	st.global.u16 	[%rd2+30], %rs16;
	ret;

}


// ===== COMPILED SASS (sm_100) =====

	.target	sm_100

	.elftype	@"ET_EXEC"


//--------------------- .note.nv.tkinfo           --------------------------
	.section	.note.nv.tkinfo,"",@"SHT_NOTE"
	.sectionflags	@"SHF_NOTE_NV_TKINFO"
	.tkinfo
        /*0018*/ 	.word	0x00000002
        /*0030*/ 	.string	""
        /*0030*/ 	.string	"ptxas"
        /*0030*/ 	.string	"Cuda compilation tools, release 13.0, V13.0.88"
        /*0030*/ 	.string	"Build cuda_13.0.r13.0/compiler.36424714_0"
        /*0030*/ 	.string	"-arch sm_100 -m 64 "



//--------------------- .note.nv.cuinfo           --------------------------
	.section	.note.nv.cuinfo,"",@"SHT_NOTE"
	.sectionflags	@"SHF_NOTE_NV_CUINFO"
        /*0018*/ 	.short	0x0002
        /*001a*/ 	.short	0x0064
        /*001c*/ 	.short	0x0082
	.zero		2


//--------------------- .nv.info                  --------------------------
	.section	.nv.info,"",@"SHT_CUDA_INFO"
	.align	4


	//----- nvinfo : EIATTR_REGCOUNT
	.align		4
        /*0000*/ 	.byte	0x04, 0x2f
        /*0002*/ 	.short	(.L_2 - .L_1)
	.align		4
.L_1:
        /*0004*/ 	.word	index@(_Z19test_pattern_kernelPt)
        /*0008*/ 	.word	0x00000020


	//----- nvinfo : EIATTR_FRAME_SIZE
	.align		4
.L_2:
        /*000c*/ 	.byte	0x04, 0x11
        /*000e*/ 	.short	(.L_4 - .L_3)
	.align		4
.L_3:
        /*0010*/ 	.word	index@(_Z19test_pattern_kernelPt)
        /*0014*/ 	.word	0x00000000


	//----- nvinfo : EIATTR_MIN_STACK_SIZE
	.align		4
.L_4:
        /*0018*/ 	.byte	0x04, 0x12
        /*001a*/ 	.short	(.L_6 - .L_5)
	.align		4
.L_5:
        /*001c*/ 	.word	index@(_Z19test_pattern_kernelPt)
        /*0020*/ 	.word	0x00000000
.L_6:


//--------------------- .nv.compat                --------------------------
	.section	.nv.compat,"",@"SHT_CUDA_COMPAT_INFO"
	.align	4
        /*0000*/ 	.byte	0x02, 0x09, 0x00, 0x00, 0x02, 0x02, 0x01, 0x00, 0x02, 0x05, 0x05, 0x00, 0x03, 0x07, 0x01, 0x01
        /*0010*/ 	.byte	0x02, 0x03, 0x00, 0x00, 0x02, 0x06, 0x01, 0x00, 0x04, 0x0b, 0x08, 0x00, 0x09, 0x00, 0x00, 0x00
        /*0020*/ 	.byte	0x00, 0x00, 0x00, 0x00


//--------------------- .nv.info._Z19test_pattern_kernelPt --------------------------
	.section	.nv.info._Z19test_pattern_kernelPt,"",@"SHT_CUDA_INFO"
	.sectionflags	@""
	.align	4


	//----- nvinfo : EIATTR_CUDA_API_VERSION
	.align		4
        /*0000*/ 	.byte	0x04, 0x37
        /*0002*/ 	.short	(.L_8 - .L_7)
.L_7:
        /*0004*/ 	.word	0x00000082


	//----- nvinfo : EIATTR_KPARAM_INFO
	.align		4
.L_8:
        /*0008*/ 	.byte	0x04, 0x17
        /*000a*/ 	.short	(.L_10 - .L_9)
.L_9:
        /*000c*/ 	.word	0x00000000
        /*0010*/ 	.short	0x0000
        /*0012*/ 	.short	0x0000
        /*0014*/ 	.byte	0x00, 0xf5, 0x21, 0x00


	//----- nvinfo : EIATTR_SPARSE_MMA_MASK
	.align		4
.L_10:
        /*0018*/ 	.byte	0x03, 0x50
        /*001a*/ 	.short	0x0000


	//----- nvinfo : EIATTR_MAXREG_COUNT
	.align		4
        /*001c*/ 	.byte	0x03, 0x1b
        /*001e*/ 	.short	0x00ff


	//----- nvinfo : EIATTR_MERCURY_ISA_VERSION
	.align		4
        /*0020*/ 	.byte	0x03, 0x5f
        /*0022*/ 	.short	0x0101


	//----- nvinfo : EIATTR_VRC_CTA_INIT_COUNT
	.align		4
        /*0024*/ 	.byte	0x02, 0x4a
	.zero		1
	.zero		1


	//----- nvinfo : EIATTR_EXIT_INSTR_OFFSETS
	.align		4
        /*0028*/ 	.byte	0x04, 0x1c
        /*002a*/ 	.short	(.L_12 - .L_11)


	//   ....[0]....
.L_11:
        /*002c*/ 	.word	0x00000230


	//----- nvinfo : EIATTR_CBANK_PARAM_SIZE
	.align		4
.L_12:
        /*0030*/ 	.byte	0x03, 0x19
        /*0032*/ 	.short	0x0008


	//----- nvinfo : EIATTR_PARAM_CBANK
	.align		4
        /*0034*/ 	.byte	0x04, 0x0a
        /*0036*/ 	.short	(.L_14 - .L_13)
	.align		4
.L_13:
        /*0038*/ 	.word	index@(.nv.constant0._Z19test_pattern_kernelPt)
        /*003c*/ 	.short	0x0380
        /*003e*/ 	.short	0x0008


	//----- nvinfo : EIATTR_SW_WAR
	.align		4
.L_14:
        /*0040*/ 	.byte	0x04, 0x36
        /*0042*/ 	.short	(.L_16 - .L_15)
.L_15:
        /*0044*/ 	.word	0x00000008
.L_16:


//--------------------- .nv.callgraph             --------------------------
	.section	.nv.callgraph,"",@"SHT_CUDA_CALLGRAPH"
	.align	4
	.sectionentsize	8
	.align		4
        /*0000*/ 	.word	0x00000000
	.align		4
        /*0004*/ 	.word	0xffffffff
	.align		4
        /*0008*/ 	.word	0x00000000
	.align		4
        /*000c*/ 	.word	0xfffffffe
	.align		4
        /*0010*/ 	.word	0x00000000
	.align		4
        /*0014*/ 	.word	0xfffffffd
	.align		4
        /*0018*/ 	.word	0x00000000
	.align		4
        /*001c*/ 	.word	0xfffffffc


//--------------------- .nv.constant3             --------------------------
	.section	.nv.constant3,"a",@progbits
	.align	2
.nv.constant3:
	.type		c_templateMasks,@object
	.size		c_templateMasks,(.L_0 - c_templateMasks)
c_templateMasks:
	.zero		32
.L_0:


//--------------------- .text._Z19test_pattern_kernelPt --------------------------
	.section	.text._Z19test_pattern_kernelPt,"ax",@progbits
	.align	128
        .global         _Z19test_pattern_kernelPt
        .type           _Z19test_pattern_kernelPt,@function
        .size           _Z19test_pattern_kernelPt,(.L_x_1 - _Z19test_pattern_kernelPt)
        .other          _Z19test_pattern_kernelPt,@"STO_CUDA_ENTRY STV_DEFAULT"
_Z19test_pattern_kernelPt:
.text._Z19test_pattern_kernelPt:
[----:B------:R-:W-:Y:S08]  /*0000*/  LDC R1, c[0x0][0x37c] ;  /* 0x0000df00ff017b82 */ /* 0x000ff00000000800 */
[----:B------:R-:W0:Y:S01]  /*0010*/  LDC.U16 R5, c[0x3][RZ] ;  /* 0x00c00000ff057b82 */ /* 0x000e220000000400 */
[----:B------:R-:W0:Y:S07]  /*0020*/  LDCU.64 UR4, c[0x0][0x358] ;  /* 0x00006b00ff0477ac */ /* 0x000e2e0008000a00 */
[----:B------:R-:W0:Y:S08]  /*0030*/  LDC.64 R2, c[0x0][0x380] ;  /* 0x0000e000ff027b82 */ /* 0x000e300000000a00 */
[----:B------:R-:W1:Y:S08]  /*0040*/  LDC.U16 R7, c[0x3][0x2] ;  /* 0x00c00080ff077b82 */ /* 0x000e700000000400 */
[----:B------:R-:W2:Y:S08]  /*0050*/  LDC.U16 R9, c[0x3][0x4] ;  /* 0x00c00100ff097b82 */ /* 0x000eb00000000400 */
[----:B------:R-:W3:Y:S01]  /*0060*/  LDC.U16 R11, c[0x3][0x6] ;  /* 0x00c00180ff0b7b82 */ /* 0x000ee20000000400 */
[----:B0-----:R-:W-:Y:S07]  /*0070*/  STG.E.U16 desc[UR4][R2.64], R5 ;  /* 0x0000000502007986 */ /* 0x001fee000c101504 */
[----:B------:R-:W0:Y:S01]  /*0080*/  LDC.U16 R13, c[0x3][0x8] ;  /* 0x00c00200ff0d7b82 */ /* 0x000e220000000400 */
[----:B-1----:R-:W-:Y:S07]  /*0090*/  STG.E.U16 desc[UR4][R2.64+0x2], R7 ;  /* 0x0000020702007986 */ /* 0x002fee000c101504 */
[----:B------:R-:W1:Y:S01]  /*00a0*/  LDC.U16 R15, c[0x3][0xa] ;  /* 0x00c00280ff0f7b82 */ /* 0x000e620000000400 */
[----:B--2---:R-:W-:Y:S07]  /*00b0*/  STG.E.U16 desc[UR4][R2.64+0x4], R9 ;  /* 0x0000040902007986 */ /* 0x004fee000c101504 */
[----:B------:R-:W2:Y:S01]  /*00c0*/  LDC.U16 R17, c[0x3][0xc] ;  /* 0x00c00300ff117b82 */ /* 0x000ea20000000400 */
[----:B---3--:R-:W-:Y:S07]  /*00d0*/  STG.E.U16 desc[UR4][R2.64+0x6], R11 ;  /* 0x0000060b02007986 */ /* 0x008fee000c101504 */
        /* <DEDUP_REMOVED lines=17> */
[----:B0-----:R-:W-:Y:S04]  /*01f0*/  STG.E.U16 desc[UR4][R2.64+0x18], R29 ;  /* 0x0000181d02007986 */ /* 0x001fe8000c101504 */
[----:B-1----:R-:W-:Y:S04]  /*0200*/  STG.E.U16 desc[UR4][R2.64+0x1a], R0 ;  /* 0x00001a0002007986 */ /* 0x002fe8000c101504 */
[----:B--2---:R-:W-:Y:S04]  /*0210*/  STG.E.U16 desc[UR4][R2.64+0x1c], R4 ;  /* 0x00001c0402007986 */ /* 0x004fe8000c101504 */
[----:B---3--:R-:W-:Y:S01]  /*0220*/  STG.E.U16 desc[UR4][R2.64+0x1e], R6 ;  /* 0x00001e0602007986 */ /* 0x008fe2000c101504 */
[----:B------:R-:W-:Y:S05]  /*0230*/  EXIT ;  /* 0x000000000000794d */ /* 0x000fea0003800000 */
.L_x_0:
[----:B------:R-:W-:-:S00]  /*0240*/  BRA `(.L_x_0) ;  /* 0xfffffffc00fc7947 */ /* 0x000fc0000383ffff */
[----:B------:R-:W-:-:S00]  /*0250*/  NOP ;  /* 0x0000000000007918 */ /* 0x000fc00000000000 */
        /* <DEDUP_REMOVED lines=10> */
.L_x_1:


//--------------------- .nv.shared.reserved.0     --------------------------
	.section	.nv.shared.reserved.0,"aw",@nobits
	.weak		__nv_reservedSMEM_offset_0_alias
	.size		__nv_reservedSMEM_offset_0_alias, 0, 64
	.other		__nv_reservedSMEM_offset_0_alias,@"STO_CUDA_RESERVED_SHARED STV_DEFAULT"
__nv_reservedSMEM_offset_0_alias:
	.zero		0
	.zero		64


//--------------------- .nv.constant0._Z19test_pattern_kernelPt --------------------------
	.section	.nv.constant0._Z19test_pattern_kernelPt,"a",@progbits
	.sectionflags	@""
	.align	4
.nv.constant0._Z19test_pattern_kernelPt:
	.zero		904


//--------------------- SYMBOLS --------------------------

	.type		.nv.reservedSmem.offset0,@object
	.size		.nv.reservedSmem.offset0,0x4
